//
// Generated by NVIDIA NVVM Compiler
//
// Compiler Build ID: CL-36424714
// Cuda compilation tools, release 13.0, V13.0.88
// Based on NVVM 20.0.0
//

.version 9.0
.target sm_100
.address_size 64

	// .globl	_Z3sumPd
.extern .func  (.param .b32 func_retval0) vprintf
(
	.param .b64 vprintf_param_0,
	.param .b64 vprintf_param_1
)
;
.global .align 1 .b8 $str[19] = {62, 62, 62, 62, 62, 115, 117, 109, 116, 32, 105, 100, 32, 61, 32, 37, 100, 10};

.visible .entry _Z3sumPd(
	.param .u64 .ptr .align 1 _Z3sumPd_param_0
)
{
	.local .align 8 .b8 	__local_depot0[8];
	.reg .b64 	%SP;
	.reg .b64 	%SPL;
	.reg .b32 	%r<4>;
	.reg .b64 	%rd<9>;
	.reg .b64 	%fd<3>;

	mov.u64 	%SPL, __local_depot0;
	cvta.local.u64 	%SP, %SPL;
	ld.param.u64 	%rd1, [_Z3sumPd_param_0];
	cvta.to.global.u64 	%rd2, %rd1;
	add.u64 	%rd3, %SP, 0;
	add.u64 	%rd4, %SPL, 0;
	mov.u32 	%r1, %tid.x;
	st.local.u32 	[%rd4], %r1;
	mov.u64 	%rd5, $str;
	cvta.global.u64 	%rd6, %rd5;
	{ // callseq 0, 0
	.param .b64 param0;
	st.param.b64 	[param0], %rd6;
	.param .b64 param1;
	st.param.b64 	[param1], %rd3;
	.param .b32 retval0;
	call.uni (retval0), 
	vprintf, 
	(
	param0, 
	param1
	);
	ld.param.b32 	%r2, [retval0];
	} // callseq 0
	mul.wide.u32 	%rd7, %r1, 8;
	add.s64 	%rd8, %rd2, %rd7;
	ld.global.f64 	%fd1, [%rd8];
	add.f64 	%fd2, %fd1, 0d3FF0000000000000;
	st.global.f64 	[%rd8], %fd2;
	ret;

}


// ===== COMPILED SASS (sm_100) =====

	.target	sm_100

	.elftype	@"ET_EXEC"


//--------------------- .note.nv.tkinfo           --------------------------
	.section	.note.nv.tkinfo,"",@"SHT_NOTE"
	.sectionflags	@"SHF_NOTE_NV_TKINFO"
	.tkinfo
        /*0018*/ 	.word	0x00000002
        /*0030*/ 	.string	""
        /*0030*/ 	.string	"ptxas"
        /*0030*/ 	.string	"Cuda compilation tools, release 13.0, V13.0.88"
        /*0030*/ 	.string	"Build cuda_13.0.r13.0/compiler.36424714_0"
        /*0030*/ 	.string	"-arch sm_100 -m 64 "



//--------------------- .note.nv.cuinfo           --------------------------
	.section	.note.nv.cuinfo,"",@"SHT_NOTE"
	.sectionflags	@"SHF_NOTE_NV_CUINFO"
        /*0018*/ 	.short	0x0002
        /*001a*/ 	.short	0x0064
        /*001c*/ 	.short	0x0082
	.zero		2


//--------------------- .nv.info                  --------------------------
	.section	.nv.info,"",@"SHT_CUDA_INFO"
	.align	4


	//----- nvinfo : EIATTR_REGCOUNT
	.align		4
        /*0000*/ 	.byte	0x04, 0x2f
        /*0002*/ 	.short	(.L_2 - .L_1)
	.align		4
.L_1:
        /*0004*/ 	.word	index@(_Z3sumPd)
        /*0008*/ 	.word	0x00000018


	//----- nvinfo : EIATTR_FRAME_SIZE
	.align		4
.L_2:
        /*000c*/ 	.byte	0x04, 0x11
        /*000e*/ 	.short	(.L_4 - .L_3)
	.align		4
.L_3:
        /*0010*/ 	.word	index@(_Z3sumPd)
        /*0014*/ 	.word	0x00000008


	//----- nvinfo : EIATTR_MIN_STACK_SIZE
	.align		4
.L_4:
        /*0018*/ 	.byte	0x04, 0x12
        /*001a*/ 	.short	(.L_6 - .L_5)
	.align		4
.L_5:
        /*001c*/ 	.word	index@(_Z3sumPd)
        /*0020*/ 	.word	0x00000008
.L_6:


//--------------------- .nv.compat                --------------------------
	.section	.nv.compat,"",@"SHT_CUDA_COMPAT_INFO"
	.align	4
        /*0000*/ 	.byte	0x02, 0x09, 0x00, 0x00, 0x02, 0x02, 0x01, 0x00, 0x02, 0x05, 0x05, 0x00, 0x03, 0x07, 0x01, 0x01
        /*0010*/ 	.byte	0x02, 0x03, 0x00, 0x00, 0x02, 0x06, 0x01, 0x00, 0x04, 0x0b, 0x08, 0x00, 0x01, 0x00, 0x00, 0x00
        /*0020*/ 	.byte	0x00, 0x00, 0x00, 0x00


//--------------------- .nv.info._Z3sumPd         --------------------------
	.section	.nv.info._Z3sumPd,"",@"SHT_CUDA_INFO"
	.sectionflags	@""
	.align	4


	//----- nvinfo : EIATTR_CUDA_API_VERSION
	.align		4
        /*0000*/ 	.byte	0x04, 0x37
        /*0002*/ 	.short	(.L_8 - .L_7)
.L_7:
        /*0004*/ 	.word	0x00000082


	//----- nvinfo : EIATTR_KPARAM_INFO
	.align		4
.L_8:
        /*0008*/ 	.byte	0x04, 0x17
        /*000a*/ 	.short	(.L_10 - .L_9)
.L_9:
        /*000c*/ 	.word	0x00000000
        /*0010*/ 	.short	0x0000
        /*0012*/ 	.short	0x0000
        /*0014*/ 	.byte	0x00, 0xf5, 0x21, 0x00


	//----- nvinfo : EIATTR_SPARSE_MMA_MASK
	.align		4
.L_10:
        /*0018*/ 	.byte	0x03, 0x50
        /*001a*/ 	.short	0x0000


	//----- nvinfo : EIATTR_MAXREG_COUNT
	.align		4
        /*001c*/ 	.byte	0x03, 0x1b
        /*001e*/ 	.short	0x00ff


	//----- nvinfo : EIATTR_EXTERNS
	.align		4
        /*0020*/ 	.byte	0x04, 0x0f
        /*0022*/ 	.short	(.L_12 - .L_11)


	//   ....[0]....
	.align		4
.L_11:
        /*0024*/ 	.word	index@(vprintf)


	//----- nvinfo : EIATTR_MERCURY_ISA_VERSION
	.align		4
.L_12:
        /*0028*/ 	.byte	0x03, 0x5f
        /*002a*/ 	.short	0x0101


	//----- nvinfo : EIATTR_VRC_CTA_INIT_COUNT
	.align		4
        /*002c*/ 	.byte	0x02, 0x4a
	.zero		1
	.zero		1


	//----- nvinfo : EIATTR_SYSCALL_OFFSETS
	.align		4
        /*0030*/ 	.byte	0x04, 0x46
        /*0032*/ 	.short	(.L_14 - .L_13)


	//   ....[0]....
.L_13:
        /*0034*/ 	.word	0x000000f0


	//----- nvinfo : EIATTR_EXIT_INSTR_OFFSETS
	.align		4
.L_14:
        /*0038*/ 	.byte	0x04, 0x1c
        /*003a*/ 	.short	(.L_16 - .L_15)


	//   ....[0]....
.L_15:
        /*003c*/ 	.word	0x00000150


	//----- nvinfo : EIATTR_CBANK_PARAM_SIZE
	.align		4
.L_16:
        /*0040*/ 	.byte	0x03, 0x19
        /*0042*/ 	.short	0x0008


	//----- nvinfo : EIATTR_PARAM_CBANK
	.align		4
        /*0044*/ 	.byte	0x04, 0x0a
        /*0046*/ 	.short	(.L_18 - .L_17)
	.align		4
.L_17:
        /*0048*/ 	.word	index@(.nv.constant0._Z3sumPd)
        /*004c*/ 	.short	0x0380
        /*004e*/ 	.short	0x0008


	//----- nvinfo : EIATTR_SW_WAR
	.align		4
.L_18:
        /*0050*/ 	.byte	0x04, 0x36
        /*0052*/ 	.short	(.L_20 - .L_19)
.L_19:
        /*0054*/ 	.word	0x00000008
.L_20:


//--------------------- .nv.callgraph             --------------------------
	.section	.nv.callgraph,"",@"SHT_CUDA_CALLGRAPH"
	.align	4
	.sectionentsize	8
	.align		4
        /*0000*/ 	.word	0x00000000
	.align		4
        /*0004*/ 	.word	0xffffffff
	.align		4
        /*0008*/ 	.word	index@(_Z3sumPd)
	.align		4
        /*000c*/ 	.word	index@(vprintf)
	.align		4
        /*0010*/ 	.word	0x00000000
	.align		4
        /*0014*/ 	.word	0xfffffffe
	.align		4
        /*0018*/ 	.word	0x00000000
	.align		4
        /*001c*/ 	.word	0xfffffffd
	.align		4
        /*0020*/ 	.word	0x00000000
	.align		4
        /*0024*/ 	.word	0xfffffffc


//--------------------- .nv.constant4             --------------------------
	.section	.nv.constant4,"a",@progbits
	.align	8
	.align		8
.nv.constant4:
        /*0000*/ 	.dword	vprintf
	.align		8
        /*0008*/ 	.dword	$str


//--------------------- .text._Z3sumPd            --------------------------
	.section	.text._Z3sumPd,"ax",@progbits
	.align	128
        .global         _Z3sumPd
        .type           _Z3sumPd,@function
        .size           _Z3sumPd,(.L_x_2 - _Z3sumPd)
        .other          _Z3sumPd,@"STO_CUDA_ENTRY STV_DEFAULT"
_Z3sumPd:
.text._Z3sumPd:
[----:B------:R-:W0:Y:S01]  /*0000*/  LDC R1, c[0x0][0x37c] ;  /* 0x0000df00ff017b82 */ /* 0x000e220000000800 */
[----:B------:R-:W1:Y:S01]  /*0010*/  S2R R16, SR_TID.X ;  /* 0x0000000000107919 */ /* 0x000e620000002100 */
[----:B0-----:R-:W-:Y:S01]  /*0020*/  VIADD R1, R1, 0xfffffff8 ;  /* 0xfffffff801017836 */ /* 0x001fe20000000000 */
[----:B------:R-:W-:Y:S01]  /*0030*/  MOV R0, 0x0 ;  /* 0x0000000000007802 */ /* 0x000fe20000000f00 */
[----:B------:R-:W0:Y:S04]  /*0040*/  LDCU UR4, c[0x0][0x2f8] ;  /* 0x00005f00ff0477ac */ /* 0x000e280008000800 */
[----:B------:R2:W3:Y:S01]  /*0050*/  LDC.64 R2, c[0x4][R0] ;  /* 0x0100000000027b82 */ /* 0x0004e20000000a00 */
[----:B------:R-:W4:Y:S01]  /*0060*/  LDCU.64 UR6, c[0x4][0x8] ;  /* 0x01000100ff0677ac */ /* 0x000f220008000a00 */
[----:B------:R-:W5:Y:S01]  /*0070*/  LDCU UR5, c[0x0][0x2fc] ;  /* 0x00005f80ff0577ac */ /* 0x000f620008000800 */
[----:B------:R-:W1:Y:S01]  /*0080*/  LDCU.64 UR36, c[0x0][0x358] ;  /* 0x00006b00ff2477ac */ /* 0x000e620008000a00 */
[----:B0-----:R-:W-:Y:S01]  /*0090*/  IADD3 R6, P0, PT, R1, UR4, RZ ;  /* 0x0000000401067c10 */ /* 0x001fe2000ff1e0ff */
[----:B----4-:R-:W-:Y:S01]  /*00a0*/  IMAD.U32 R4, RZ, RZ, UR6 ;  /* 0x00000006ff047e24 */ /* 0x010fe2000f8e00ff */
[----:B------:R-:W-:-:S03]  /*00b0*/  MOV R5, UR7 ;  /* 0x0000000700057c02 */ /* 0x000fc60008000f00 */
[----:B-----5:R-:W-:Y:S01]  /*00c0*/  IMAD.X R7, RZ, RZ, UR5, P0 ;  /* 0x00000005ff077e24 */ /* 0x020fe200080e06ff */
[----:B-1----:R2:W-:Y:S07]  /*00d0*/  STL [R1], R16 ;  /* 0x0000001001007387 */ /* 0x0025ee0000100800 */
[----:B------:R-:W-:-:S07]  /*00e0*/  LEPC R20, `(.L_x_0) ;  /* 0x000000001014794e */ /* 0x000fce0000000000 */
[----:B--23--:R-:W-:Y:S05]  /*00f0*/  CALL.ABS.NOINC R2 ;  /* 0x0000000002007343 */ /* 0x00cfea0003c00000 */
.L_x_0:
[----:B------:R-:W0:Y:S02]  /*0100*/  LDC.64 R2, c[0x0][0x380] ;  /* 0x0000e000ff027b82 */ /* 0x000e240000000a00 */
[----:B0-----:R-:W-:-:S05]  /*0110*/  IMAD.WIDE.U32 R16, R16, 0x8, R2 ;  /* 0x0000000810107825 */ /* 0x001fca00078e0002 */
[----:B------:R-:W2:Y:S02]  /*0120*/  LDG.E.64 R2, desc[UR36][R16.64] ;  /* 0x0000002410027981 */ /* 0x000ea4000c1e1b00 */
[----:B--2---:R-:W-:-:S07]  /*0130*/  DADD R2, R2, 1 ;  /* 0x3ff0000002027429 */ /* 0x004fce0000000000 */
[----:B------:R-:W-:Y:S01]  /*0140*/  STG.E.64 desc[UR36][R16.64], R2 ;  /* 0x0000000210007986 */ /* 0x000fe2000c101b24 */
[----:B------:R-:W-:Y:S05]  /*0150*/  EXIT ;  /* 0x000000000000794d */ /* 0x000fea0003800000 */
.L_x_1:
[----:B------:R-:W-:-:S00]  /*0160*/  BRA `(.L_x_1) ;  /* 0xfffffffc00fc7947 */ /* 0x000fc0000383ffff */
[----:B------:R-:W-:-:S00]  /*0170*/  NOP ;  /* 0x0000000000007918 */ /* 0x000fc00000000000 */
        /* <DEDUP_REMOVED lines=8> */
.L_x_2:


//--------------------- .nv.global.init           --------------------------
	.section	.nv.global.init,"aw",@progbits
.nv.global.init:
	.type		$str,@object
	.size		$str,(.L_0 - $str)
$str:
        /*0000*/ 	.byte	0x3e, 0x3e, 0x3e, 0x3e, 0x3e, 0x73, 0x75, 0x6d, 0x74, 0x20, 0x69, 0x64, 0x20, 0x3d, 0x20, 0x25
        /*0010*/ 	.byte	0x64, 0x0a, 0x00
.L_0:


//--------------------- .nv.shared.reserved.0     --------------------------
	.section	.nv.shared.reserved.0,"aw",@nobits
	.weak		__nv_reservedSMEM_offset_0_alias
	.size		__nv_reservedSMEM_offset_0_alias, 0, 64
	.other		__nv_reservedSMEM_offset_0_alias,@"STO_CUDA_RESERVED_SHARED STV_DEFAULT"
__nv_reservedSMEM_offset_0_alias:
	.zero		0
	.zero		64


//--------------------- .nv.constant0._Z3sumPd    --------------------------
	.section	.nv.constant0._Z3sumPd,"a",@progbits
	.sectionflags	@""
	.align	4
.nv.constant0._Z3sumPd:
	.zero		904


//--------------------- SYMBOLS --------------------------

	.type		.nv.reservedSmem.offset0,@object
	.size		.nv.reservedSmem.offset0,0x4
	.type		vprintf,@function
